//
// Generated by NVIDIA NVVM Compiler
//
// Compiler Build ID: CL-29190527
// Cuda compilation tools, release 11.1, V11.1.105
// Based on LLVM 3.4svn
//

.version 7.1
.target sm_80
.address_size 64

	// .globl	Fused_Mul_Mul_Mul_Mul_Add_Mul_Mul_Mul_Add_Mul_Add_Cast_Add_Mul_Mul_split_4041328940778207046_kernel0
// _ZZ100Fused_Mul_Mul_Mul_Mul_Add_Mul_Mul_Mul_Add_Mul_Add_Cast_Add_Mul_Mul_split_4041328940778207046_kernel0E15input_12_shared has been demoted
// _ZZ100Fused_Mul_Mul_Mul_Mul_Add_Mul_Mul_Mul_Add_Mul_Add_Cast_Add_Mul_Mul_split_4041328940778207046_kernel0E15input_11_shared has been demoted
// _ZZ100Fused_Mul_Mul_Mul_Mul_Add_Mul_Mul_Mul_Add_Mul_Add_Cast_Add_Mul_Mul_split_4041328940778207046_kernel0E15input_10_shared has been demoted
// _ZZ100Fused_Mul_Mul_Mul_Mul_Add_Mul_Mul_Mul_Add_Mul_Add_Cast_Add_Mul_Mul_split_4041328940778207046_kernel0E14input_1_shared has been demoted
// _ZZ100Fused_Mul_Mul_Mul_Mul_Add_Mul_Mul_Mul_Add_Mul_Add_Cast_Add_Mul_Mul_split_4041328940778207046_kernel0E14input_0_shared has been demoted

.visible .entry Fused_Mul_Mul_Mul_Mul_Add_Mul_Mul_Mul_Add_Mul_Add_Cast_Add_Mul_Mul_split_4041328940778207046_kernel0(
	.param .u64 Fused_Mul_Mul_Mul_Mul_Add_Mul_Mul_Mul_Add_Mul_Add_Cast_Add_Mul_Mul_split_4041328940778207046_kernel0_param_0,
	.param .u64 Fused_Mul_Mul_Mul_Mul_Add_Mul_Mul_Mul_Add_Mul_Add_Cast_Add_Mul_Mul_split_4041328940778207046_kernel0_param_1,
	.param .u64 Fused_Mul_Mul_Mul_Mul_Add_Mul_Mul_Mul_Add_Mul_Add_Cast_Add_Mul_Mul_split_4041328940778207046_kernel0_param_2,
	.param .u64 Fused_Mul_Mul_Mul_Mul_Add_Mul_Mul_Mul_Add_Mul_Add_Cast_Add_Mul_Mul_split_4041328940778207046_kernel0_param_3,
	.param .u64 Fused_Mul_Mul_Mul_Mul_Add_Mul_Mul_Mul_Add_Mul_Add_Cast_Add_Mul_Mul_split_4041328940778207046_kernel0_param_4,
	.param .u64 Fused_Mul_Mul_Mul_Mul_Add_Mul_Mul_Mul_Add_Mul_Add_Cast_Add_Mul_Mul_split_4041328940778207046_kernel0_param_5,
	.param .u64 Fused_Mul_Mul_Mul_Mul_Add_Mul_Mul_Mul_Add_Mul_Add_Cast_Add_Mul_Mul_split_4041328940778207046_kernel0_param_6,
	.param .u64 Fused_Mul_Mul_Mul_Mul_Add_Mul_Mul_Mul_Add_Mul_Add_Cast_Add_Mul_Mul_split_4041328940778207046_kernel0_param_7,
	.param .u64 Fused_Mul_Mul_Mul_Mul_Add_Mul_Mul_Mul_Add_Mul_Add_Cast_Add_Mul_Mul_split_4041328940778207046_kernel0_param_8,
	.param .u64 Fused_Mul_Mul_Mul_Mul_Add_Mul_Mul_Mul_Add_Mul_Add_Cast_Add_Mul_Mul_split_4041328940778207046_kernel0_param_9,
	.param .u64 Fused_Mul_Mul_Mul_Mul_Add_Mul_Mul_Mul_Add_Mul_Add_Cast_Add_Mul_Mul_split_4041328940778207046_kernel0_param_10
)
{
	.reg .pred 	%p<2>;
	.reg .b16 	%rs<53>;
	.reg .f32 	%f<48>;
	.reg .b32 	%r<35>;
	.reg .b64 	%rd<37>;
	// demoted variable
	.shared .align 4 .b8 _ZZ100Fused_Mul_Mul_Mul_Mul_Add_Mul_Mul_Mul_Add_Mul_Add_Cast_Add_Mul_Mul_split_4041328940778207046_kernel0E15input_12_shared[16];
	// demoted variable
	.shared .align 4 .b8 _ZZ100Fused_Mul_Mul_Mul_Mul_Add_Mul_Mul_Mul_Add_Mul_Add_Cast_Add_Mul_Mul_split_4041328940778207046_kernel0E15input_11_shared[16];
	// demoted variable
	.shared .align 4 .b8 _ZZ100Fused_Mul_Mul_Mul_Mul_Add_Mul_Mul_Mul_Add_Mul_Add_Cast_Add_Mul_Mul_split_4041328940778207046_kernel0E15input_10_shared[16];
	// demoted variable
	.shared .align 4 .b8 _ZZ100Fused_Mul_Mul_Mul_Mul_Add_Mul_Mul_Mul_Add_Mul_Add_Cast_Add_Mul_Mul_split_4041328940778207046_kernel0E14input_1_shared[16];
	// demoted variable
	.shared .align 4 .b8 _ZZ100Fused_Mul_Mul_Mul_Mul_Add_Mul_Mul_Mul_Add_Mul_Add_Cast_Add_Mul_Mul_split_4041328940778207046_kernel0E14input_0_shared[16];

	ld.param.u64 	%rd1, [Fused_Mul_Mul_Mul_Mul_Add_Mul_Mul_Mul_Add_Mul_Add_Cast_Add_Mul_Mul_split_4041328940778207046_kernel0_param_0];
	ld.param.u64 	%rd2, [Fused_Mul_Mul_Mul_Mul_Add_Mul_Mul_Mul_Add_Mul_Add_Cast_Add_Mul_Mul_split_4041328940778207046_kernel0_param_1];
	ld.param.u64 	%rd3, [Fused_Mul_Mul_Mul_Mul_Add_Mul_Mul_Mul_Add_Mul_Add_Cast_Add_Mul_Mul_split_4041328940778207046_kernel0_param_2];
	ld.param.u64 	%rd4, [Fused_Mul_Mul_Mul_Mul_Add_Mul_Mul_Mul_Add_Mul_Add_Cast_Add_Mul_Mul_split_4041328940778207046_kernel0_param_3];
	ld.param.u64 	%rd5, [Fused_Mul_Mul_Mul_Mul_Add_Mul_Mul_Mul_Add_Mul_Add_Cast_Add_Mul_Mul_split_4041328940778207046_kernel0_param_4];
	ld.param.u64 	%rd6, [Fused_Mul_Mul_Mul_Mul_Add_Mul_Mul_Mul_Add_Mul_Add_Cast_Add_Mul_Mul_split_4041328940778207046_kernel0_param_5];
	ld.param.u64 	%rd7, [Fused_Mul_Mul_Mul_Mul_Add_Mul_Mul_Mul_Add_Mul_Add_Cast_Add_Mul_Mul_split_4041328940778207046_kernel0_param_6];
	ld.param.u64 	%rd8, [Fused_Mul_Mul_Mul_Mul_Add_Mul_Mul_Mul_Add_Mul_Add_Cast_Add_Mul_Mul_split_4041328940778207046_kernel0_param_7];
	ld.param.u64 	%rd9, [Fused_Mul_Mul_Mul_Mul_Add_Mul_Mul_Mul_Add_Mul_Add_Cast_Add_Mul_Mul_split_4041328940778207046_kernel0_param_8];
	ld.param.u64 	%rd10, [Fused_Mul_Mul_Mul_Mul_Add_Mul_Mul_Mul_Add_Mul_Add_Cast_Add_Mul_Mul_split_4041328940778207046_kernel0_param_9];
	ld.param.u64 	%rd11, [Fused_Mul_Mul_Mul_Mul_Add_Mul_Mul_Mul_Add_Mul_Add_Cast_Add_Mul_Mul_split_4041328940778207046_kernel0_param_10];
	mov.u32 	%r1, %tid.x;
	setp.gt.s32	%p1, %r1, 3;
	@%p1 bra 	BB0_2;

	mov.u32 	%r3, %ctaid.x;
	shl.b32 	%r4, %r3, 2;
	add.s32 	%r5, %r4, %r1;
	cvta.to.global.u64 	%rd12, %rd7;
	mul.wide.s32 	%rd13, %r5, 4;
	add.s64 	%rd14, %rd12, %rd13;
	ld.global.nc.f32 	%f1, [%rd14];
	shl.b32 	%r6, %r1, 2;
	mov.u32 	%r7, _ZZ100Fused_Mul_Mul_Mul_Mul_Add_Mul_Mul_Mul_Add_Mul_Add_Cast_Add_Mul_Mul_split_4041328940778207046_kernel0E15input_12_shared;
	add.s32 	%r8, %r7, %r6;
	st.shared.f32 	[%r8], %f1;
	cvta.to.global.u64 	%rd15, %rd6;
	add.s64 	%rd16, %rd15, %rd13;
	ld.global.nc.f32 	%f2, [%rd16];
	mov.u32 	%r9, _ZZ100Fused_Mul_Mul_Mul_Mul_Add_Mul_Mul_Mul_Add_Mul_Add_Cast_Add_Mul_Mul_split_4041328940778207046_kernel0E15input_11_shared;
	add.s32 	%r10, %r9, %r6;
	st.shared.f32 	[%r10], %f2;
	cvta.to.global.u64 	%rd17, %rd5;
	add.s64 	%rd18, %rd17, %rd13;
	ld.global.nc.f32 	%f3, [%rd18];
	mov.u32 	%r11, _ZZ100Fused_Mul_Mul_Mul_Mul_Add_Mul_Mul_Mul_Add_Mul_Add_Cast_Add_Mul_Mul_split_4041328940778207046_kernel0E15input_10_shared;
	add.s32 	%r12, %r11, %r6;
	st.shared.f32 	[%r12], %f3;
	cvta.to.global.u64 	%rd19, %rd2;
	add.s64 	%rd20, %rd19, %rd13;
	ld.global.nc.f32 	%f4, [%rd20];
	mov.u32 	%r13, _ZZ100Fused_Mul_Mul_Mul_Mul_Add_Mul_Mul_Mul_Add_Mul_Add_Cast_Add_Mul_Mul_split_4041328940778207046_kernel0E14input_1_shared;
	add.s32 	%r14, %r13, %r6;
	st.shared.f32 	[%r14], %f4;
	cvta.to.global.u64 	%rd21, %rd1;
	add.s64 	%rd22, %rd21, %rd13;
	ld.global.nc.f32 	%f5, [%rd22];
	mov.u32 	%r15, _ZZ100Fused_Mul_Mul_Mul_Mul_Add_Mul_Mul_Mul_Add_Mul_Add_Cast_Add_Mul_Mul_split_4041328940778207046_kernel0E14input_0_shared;
	add.s32 	%r16, %r15, %r6;
	st.shared.f32 	[%r16], %f5;

BB0_2:
	mov.u32 	%r2, %ctaid.x;
	bar.sync 	0;
	shl.b32 	%r17, %r2, 12;
	shl.b32 	%r18, %r1, 2;
	add.s32 	%r19, %r17, %r18;
	cvta.to.global.u64 	%rd23, %rd4;
	mul.wide.s32 	%rd24, %r19, 4;
	add.s64 	%rd25, %rd23, %rd24;
	ld.global.nc.v4.f32 	{%f14, %f15, %f16, %f17}, [%rd25];
	cvta.to.global.u64 	%rd26, %rd3;
	add.s64 	%rd27, %rd26, %rd24;
	ld.global.nc.v4.f32 	{%f22, %f23, %f24, %f25}, [%rd27];
	cvta.to.global.u64 	%rd28, %rd9;
	mul.wide.s32 	%rd29, %r19, 2;
	add.s64 	%rd30, %rd28, %rd29;
	ld.global.nc.v4.u16 	{%rs45, %rs46, %rs47, %rs48}, [%rd30];
	cvta.to.global.u64 	%rd31, %rd8;
	add.s64 	%rd32, %rd31, %rd29;
	ld.global.nc.v4.u16 	{%rs49, %rs50, %rs51, %rs52}, [%rd32];
	shr.s32 	%r20, %r1, 31;
	shr.u32 	%r21, %r20, 24;
	add.s32 	%r22, %r1, %r21;
	shr.s32 	%r23, %r22, 8;
	shl.b32 	%r24, %r23, 2;
	mov.u32 	%r25, _ZZ100Fused_Mul_Mul_Mul_Mul_Add_Mul_Mul_Mul_Add_Mul_Add_Cast_Add_Mul_Mul_split_4041328940778207046_kernel0E14input_0_shared;
	add.s32 	%r26, %r25, %r24;
	mov.u32 	%r27, _ZZ100Fused_Mul_Mul_Mul_Mul_Add_Mul_Mul_Mul_Add_Mul_Add_Cast_Add_Mul_Mul_split_4041328940778207046_kernel0E14input_1_shared;
	add.s32 	%r28, %r27, %r24;
	ld.shared.f32 	%f30, [%r28];
	ld.shared.f32 	%f31, [%r26];
	mul.f32 	%f32, %f31, %f30;
	mul.f32 	%f33, %f32, 0fBF000000;
	mov.u32 	%r29, _ZZ100Fused_Mul_Mul_Mul_Mul_Add_Mul_Mul_Mul_Add_Mul_Add_Cast_Add_Mul_Mul_split_4041328940778207046_kernel0E15input_10_shared;
	add.s32 	%r30, %r29, %r24;
	mov.u32 	%r31, _ZZ100Fused_Mul_Mul_Mul_Mul_Add_Mul_Mul_Mul_Add_Mul_Add_Cast_Add_Mul_Mul_split_4041328940778207046_kernel0E15input_11_shared;
	add.s32 	%r32, %r31, %r24;
	ld.shared.f32 	%f34, [%r32];
	ld.shared.f32 	%f35, [%r30];
	mov.u32 	%r33, _ZZ100Fused_Mul_Mul_Mul_Mul_Add_Mul_Mul_Mul_Add_Mul_Add_Cast_Add_Mul_Mul_split_4041328940778207046_kernel0E15input_12_shared;
	add.s32 	%r34, %r33, %r24;
	ld.shared.f32 	%f36, [%r34];
	mul.f32 	%f37, %f36, 0fBB000000;
	mul.f32 	%f38, %f37, %f33;
	fma.rn.f32 	%f39, %f35, %f34, %f38;
	mul.f32 	%f40, %f22, %f33;
	fma.rn.f32 	%f41, %f40, 0f3B000000, %f14;
	fma.rn.f32 	%f6, %f39, 0f3A800000, %f41;
	// inline asm
	{  cvt.rn.f16.f32 %rs1, %f6;}

	// inline asm
	mov.f32 	%f13, 0f3FA00000;
	// inline asm
	{  cvt.rn.f16.f32 %rs5, %f13;}

	// inline asm
	// inline asm
	{add.f16 %rs2,%rs1,%rs49;
}
	// inline asm
	// inline asm
	{mul.f16 %rs6,%rs2,%rs5;
}
	// inline asm
	mul.f32 	%f42, %f23, %f33;
	fma.rn.f32 	%f43, %f42, 0f3B000000, %f15;
	fma.rn.f32 	%f8, %f39, 0f3A800000, %f43;
	// inline asm
	{  cvt.rn.f16.f32 %rs12, %f8;}

	// inline asm
	// inline asm
	{  cvt.rn.f16.f32 %rs16, %f13;}

	// inline asm
	// inline asm
	{add.f16 %rs13,%rs12,%rs50;
}
	// inline asm
	// inline asm
	{mul.f16 %rs17,%rs13,%rs16;
}
	// inline asm
	mul.f32 	%f44, %f24, %f33;
	fma.rn.f32 	%f45, %f44, 0f3B000000, %f16;
	fma.rn.f32 	%f10, %f39, 0f3A800000, %f45;
	// inline asm
	{  cvt.rn.f16.f32 %rs23, %f10;}

	// inline asm
	// inline asm
	{  cvt.rn.f16.f32 %rs27, %f13;}

	// inline asm
	// inline asm
	{add.f16 %rs24,%rs23,%rs51;
}
	// inline asm
	// inline asm
	{mul.f16 %rs28,%rs24,%rs27;
}
	// inline asm
	mul.f32 	%f46, %f25, %f33;
	fma.rn.f32 	%f47, %f46, 0f3B000000, %f17;
	fma.rn.f32 	%f12, %f39, 0f3A800000, %f47;
	// inline asm
	{  cvt.rn.f16.f32 %rs34, %f12;}

	// inline asm
	// inline asm
	{  cvt.rn.f16.f32 %rs38, %f13;}

	// inline asm
	// inline asm
	{add.f16 %rs35,%rs34,%rs52;
}
	// inline asm
	// inline asm
	{mul.f16 %rs39,%rs35,%rs38;
}
	// inline asm
	cvta.to.global.u64 	%rd33, %rd10;
	add.s64 	%rd34, %rd33, %rd29;
	st.global.v4.u16 	[%rd34], {%rs2, %rs13, %rs24, %rs35};
	cvta.to.global.u64 	%rd35, %rd11;
	add.s64 	%rd36, %rd35, %rd29;
	// inline asm
	{mul.f16 %rs42,%rs39,%rs48;
}
	// inline asm
	// inline asm
	{mul.f16 %rs31,%rs28,%rs47;
}
	// inline asm
	// inline asm
	{mul.f16 %rs20,%rs17,%rs46;
}
	// inline asm
	// inline asm
	{mul.f16 %rs9,%rs6,%rs45;
}
	// inline asm
	st.global.v4.u16 	[%rd36], {%rs9, %rs20, %rs31, %rs42};
	bar.sync 	0;
	ret;
}




// ===== COMPILED SASS (sm_100) =====

	.target	sm_100

	.elftype	@"ET_EXEC"


//--------------------- .note.nv.tkinfo           --------------------------
	.section	.note.nv.tkinfo,"",@"SHT_NOTE"
	.sectionflags	@"SHF_NOTE_NV_TKINFO"
	.tkinfo
        /*0018*/ 	.word	0x00000002
        /*0030*/ 	.string	""
        /*0030*/ 	.string	"ptxas"
        /*0030*/ 	.string	"Cuda compilation tools, release 13.0, V13.0.88"
        /*0030*/ 	.string	"Build cuda_13.0.r13.0/compiler.36424714_0"
        /*0030*/ 	.string	"-arch sm_100 "



//--------------------- .note.nv.cuinfo           --------------------------
	.section	.note.nv.cuinfo,"",@"SHT_NOTE"
	.sectionflags	@"SHF_NOTE_NV_CUINFO"
        /*0018*/ 	.short	0x0002
        /*001a*/ 	.short	0x0050
        /*001c*/ 	.short	0x0082
	.zero		2


//--------------------- .nv.info                  --------------------------
	.section	.nv.info,"",@"SHT_CUDA_INFO"
	.align	4


	//----- nvinfo : EIATTR_REGCOUNT
	.align		4
        /*0000*/ 	.byte	0x04, 0x2f
        /*0002*/ 	.short	(.L_1 - .L_0)
	.align		4
.L_0:
        /*0004*/ 	.word	index@(Fused_Mul_Mul_Mul_Mul_Add_Mul_Mul_Mul_Add_Mul_Add_Cast_Add_Mul_Mul_split_4041328940778207046_kernel0)
        /*0008*/ 	.word	0x0000001a


	//----- nvinfo : EIATTR_FRAME_SIZE
	.align		4
.L_1:
        /*000c*/ 	.byte	0x04, 0x11
        /*000e*/ 	.short	(.L_3 - .L_2)
	.align		4
.L_2:
        /*0010*/ 	.word	index@(Fused_Mul_Mul_Mul_Mul_Add_Mul_Mul_Mul_Add_Mul_Add_Cast_Add_Mul_Mul_split_4041328940778207046_kernel0)
        /*0014*/ 	.word	0x00000000


	//----- nvinfo : EIATTR_MIN_STACK_SIZE
	.align		4
.L_3:
        /*0018*/ 	.byte	0x04, 0x12
        /*001a*/ 	.short	(.L_5 - .L_4)
	.align		4
.L_4:
        /*001c*/ 	.word	index@(Fused_Mul_Mul_Mul_Mul_Add_Mul_Mul_Mul_Add_Mul_Add_Cast_Add_Mul_Mul_split_4041328940778207046_kernel0)
        /*0020*/ 	.word	0x00000000
.L_5:


//--------------------- .nv.compat                --------------------------
	.section	.nv.compat,"",@"SHT_CUDA_COMPAT_INFO"
	.align	4
        /*0000*/ 	.byte	0x02, 0x09, 0x00, 0x00, 0x02, 0x02, 0x01, 0x00, 0x02, 0x05, 0x05, 0x00, 0x03, 0x07, 0x01, 0x01
        /*0010*/ 	.byte	0x02, 0x03, 0x00, 0x00, 0x02, 0x06, 0x01, 0x00, 0x04, 0x0b, 0x08, 0x00, 0x09, 0x00, 0x00, 0x00
        /*0020*/ 	.byte	0x00, 0x00, 0x00, 0x00


//--------------------- .nv.info.Fused_Mul_Mul_Mul_Mul_Add_Mul_Mul_Mul_Add_Mul_Add_Cast_Add_Mul_Mul_split_4041328940778207046_kernel0 --------------------------
	.section	.nv.info.Fused_Mul_Mul_Mul_Mul_Add_Mul_Mul_Mul_Add_Mul_Add_Cast_Add_Mul_Mul_split_4041328940778207046_kernel0,"",@"SHT_CUDA_INFO"
	.sectionflags	@""
	.align	4


	//----- nvinfo : EIATTR_CUDA_API_VERSION
	.align		4
        /*0000*/ 	.byte	0x04, 0x37
        /*0002*/ 	.short	(.L_7 - .L_6)
.L_6:
        /*0004*/ 	.word	0x00000082


	//----- nvinfo : EIATTR_KPARAM_INFO
	.align		4
.L_7:
        /*0008*/ 	.byte	0x04, 0x17
        /*000a*/ 	.short	(.L_9 - .L_8)
.L_8:
        /*000c*/ 	.word	0x00000000
        /*0010*/ 	.short	0x000a
        /*0012*/ 	.short	0x0050
        /*0014*/ 	.byte	0x00, 0xf0, 0x21, 0x00


	//----- nvinfo : EIATTR_KPARAM_INFO
	.align		4
.L_9:
        /*0018*/ 	.byte	0x04, 0x17
        /*001a*/ 	.short	(.L_11 - .L_10)
.L_10:
        /*001c*/ 	.word	0x00000000
        /*0020*/ 	.short	0x0009
        /*0022*/ 	.short	0x0048
        /*0024*/ 	.byte	0x00, 0xf0, 0x21, 0x00


	//----- nvinfo : EIATTR_KPARAM_INFO
	.align		4
.L_11:
        /*0028*/ 	.byte	0x04, 0x17
        /*002a*/ 	.short	(.L_13 - .L_12)
.L_12:
        /*002c*/ 	.word	0x00000000
        /*0030*/ 	.short	0x0008
        /*0032*/ 	.short	0x0040
        /*0034*/ 	.byte	0x00, 0xf0, 0x21, 0x00


	//----- nvinfo : EIATTR_KPARAM_INFO
	.align		4
.L_13:
        /*0038*/ 	.byte	0x04, 0x17
        /*003a*/ 	.short	(.L_15 - .L_14)
.L_14:
        /*003c*/ 	.word	0x00000000
        /*0040*/ 	.short	0x0007
        /*0042*/ 	.short	0x0038
        /*0044*/ 	.byte	0x00, 0xf0, 0x21, 0x00


	//----- nvinfo : EIATTR_KPARAM_INFO
	.align		4
.L_15:
        /*0048*/ 	.byte	0x04, 0x17
        /*004a*/ 	.short	(.L_17 - .L_16)
.L_16:
        /*004c*/ 	.word	0x00000000
        /*0050*/ 	.short	0x0006
        /*0052*/ 	.short	0x0030
        /*0054*/ 	.byte	0x00, 0xf0, 0x21, 0x00


	//----- nvinfo : EIATTR_KPARAM_INFO
	.align		4
.L_17:
        /*0058*/ 	.byte	0x04, 0x17
        /*005a*/ 	.short	(.L_19 - .L_18)
.L_18:
        /*005c*/ 	.word	0x00000000
        /*0060*/ 	.short	0x0005
        /*0062*/ 	.short	0x0028
        /*0064*/ 	.byte	0x00, 0xf0, 0x21, 0x00


	//----- nvinfo : EIATTR_KPARAM_INFO
	.align		4
.L_19:
        /*0068*/ 	.byte	0x04, 0x17
        /*006a*/ 	.short	(.L_21 - .L_20)
.L_20:
        /*006c*/ 	.word	0x00000000
        /*0070*/ 	.short	0x0004
        /*0072*/ 	.short	0x0020
        /*0074*/ 	.byte	0x00, 0xf0, 0x21, 0x00


	//----- nvinfo : EIATTR_KPARAM_INFO
	.align		4
.L_21:
        /*0078*/ 	.byte	0x04, 0x17
        /*007a*/ 	.short	(.L_23 - .L_22)
.L_22:
        /*007c*/ 	.word	0x00000000
        /*0080*/ 	.short	0x0003
        /*0082*/ 	.short	0x0018
        /*0084*/ 	.byte	0x00, 0xf0, 0x21, 0x00


	//----- nvinfo : EIATTR_KPARAM_INFO
	.align		4
.L_23:
        /*0088*/ 	.byte	0x04, 0x17
        /*008a*/ 	.short	(.L_25 - .L_24)
.L_24:
        /*008c*/ 	.word	0x00000000
        /*0090*/ 	.short	0x0002
        /*0092*/ 	.short	0x0010
        /*0094*/ 	.byte	0x00, 0xf0, 0x21, 0x00


	//----- nvinfo : EIATTR_KPARAM_INFO
	.align		4
.L_25:
        /*0098*/ 	.byte	0x04, 0x17
        /*009a*/ 	.short	(.L_27 - .L_26)
.L_26:
        /*009c*/ 	.word	0x00000000
        /*00a0*/ 	.short	0x0001
        /*00a2*/ 	.short	0x0008
        /*00a4*/ 	.byte	0x00, 0xf0, 0x21, 0x00


	//----- nvinfo : EIATTR_KPARAM_INFO
	.align		4
.L_27:
        /*00a8*/ 	.byte	0x04, 0x17
        /*00aa*/ 	.short	(.L_29 - .L_28)
.L_28:
        /*00ac*/ 	.word	0x00000000
        /*00b0*/ 	.short	0x0000
        /*00b2*/ 	.short	0x0000
        /*00b4*/ 	.byte	0x00, 0xf0, 0x21, 0x00


	//----- nvinfo : EIATTR_SPARSE_MMA_MASK
	.align		4
.L_29:
        /*00b8*/ 	.byte	0x03, 0x50
        /*00ba*/ 	.short	0x0000


	//----- nvinfo : EIATTR_MAXREG_COUNT
	.align		4
        /*00bc*/ 	.byte	0x03, 0x1b
        /*00be*/ 	.short	0x00ff


	//----- nvinfo : EIATTR_NUM_BARRIERS
	.align		4
        /*00c0*/ 	.byte	0x02, 0x4c
        /*00c2*/ 	.byte	0x01
	.zero		1


	//----- nvinfo : EIATTR_MERCURY_ISA_VERSION
	.align		4
        /*00c4*/ 	.byte	0x03, 0x5f
        /*00c6*/ 	.short	0x0101


	//----- nvinfo : EIATTR_VRC_CTA_INIT_COUNT
	.align		4
        /*00c8*/ 	.byte	0x02, 0x4a
	.zero		1
	.zero		1


	//----- nvinfo : EIATTR_EXIT_INSTR_OFFSETS
	.align		4
        /*00cc*/ 	.byte	0x04, 0x1c
        /*00ce*/ 	.short	(.L_31 - .L_30)


	//   ....[0]....
.L_30:
        /*00d0*/ 	.word	0x000007d0


	//----- nvinfo : EIATTR_CRS_STACK_SIZE
	.align		4
.L_31:
        /*00d4*/ 	.byte	0x04, 0x1e
        /*00d6*/ 	.short	(.L_33 - .L_32)
.L_32:
        /*00d8*/ 	.word	0x00000000


	//----- nvinfo : EIATTR_CBANK_PARAM_SIZE
	.align		4
.L_33:
        /*00dc*/ 	.byte	0x03, 0x19
        /*00de*/ 	.short	0x0058


	//----- nvinfo : EIATTR_PARAM_CBANK
	.align		4
        /*00e0*/ 	.byte	0x04, 0x0a
        /*00e2*/ 	.short	(.L_35 - .L_34)
	.align		4
.L_34:
        /*00e4*/ 	.word	index@(.nv.constant0.Fused_Mul_Mul_Mul_Mul_Add_Mul_Mul_Mul_Add_Mul_Add_Cast_Add_Mul_Mul_split_4041328940778207046_kernel0)
        /*00e8*/ 	.short	0x0380
        /*00ea*/ 	.short	0x0058


	//----- nvinfo : EIATTR_SW_WAR
	.align		4
.L_35:
        /*00ec*/ 	.byte	0x04, 0x36
        /*00ee*/ 	.short	(.L_37 - .L_36)
.L_36:
        /*00f0*/ 	.word	0x00000008
.L_37:


//--------------------- .nv.callgraph             --------------------------
	.section	.nv.callgraph,"",@"SHT_CUDA_CALLGRAPH"
	.align	4
	.sectionentsize	8
	.align		4
        /*0000*/ 	.word	0x00000000
	.align		4
        /*0004*/ 	.word	0xffffffff
	.align		4
        /*0008*/ 	.word	0x00000000
	.align		4
        /*000c*/ 	.word	0xfffffffe
	.align		4
        /*0010*/ 	.word	0x00000000
	.align		4
        /*0014*/ 	.word	0xfffffffd
	.align		4
        /*0018*/ 	.word	0x00000000
	.align		4
        /*001c*/ 	.word	0xfffffffc


//--------------------- .text.Fused_Mul_Mul_Mul_Mul_Add_Mul_Mul_Mul_Add_Mul_Add_Cast_Add_Mul_Mul_split_4041328940778207046_kernel0 --------------------------
	.section	.text.Fused_Mul_Mul_Mul_Mul_Add_Mul_Mul_Mul_Add_Mul_Add_Cast_Add_Mul_Mul_split_4041328940778207046_kernel0,"ax",@progbits
	.align	128
        .global         Fused_Mul_Mul_Mul_Mul_Add_Mul_Mul_Mul_Add_Mul_Add_Cast_Add_Mul_Mul_split_4041328940778207046_kernel0
        .type           Fused_Mul_Mul_Mul_Mul_Add_Mul_Mul_Mul_Add_Mul_Add_Cast_Add_Mul_Mul_split_4041328940778207046_kernel0,@function
        .size           Fused_Mul_Mul_Mul_Mul_Add_Mul_Mul_Mul_Add_Mul_Add_Cast_Add_Mul_Mul_split_4041328940778207046_kernel0,(.L_x_3 - Fused_Mul_Mul_Mul_Mul_Add_Mul_Mul_Mul_Add_Mul_Add_Cast_Add_Mul_Mul_split_4041328940778207046_kernel0)
        .other          Fused_Mul_Mul_Mul_Mul_Add_Mul_Mul_Mul_Add_Mul_Add_Cast_Add_Mul_Mul_split_4041328940778207046_kernel0,@"STO_CUDA_ENTRY STV_DEFAULT"
Fused_Mul_Mul_Mul_Mul_Add_Mul_Mul_Mul_Add_Mul_Add_Cast_Add_Mul_Mul_split_4041328940778207046_kernel0:
.text.Fused_Mul_Mul_Mul_Mul_Add_Mul_Mul_Mul_Add_Mul_Add_Cast_Add_Mul_Mul_split_4041328940778207046_kernel0:
[----:B------:R-:W-:Y:S01]  /*0000*/  LDC R1, c[0x0][0x37c] ;  /* 0x0000df00ff017b82 */ /* 0x000fe20000000800 */
[----:B------:R-:W0:Y:S07]  /*0010*/  S2R R0, SR_TID.X ;  /* 0x0000000000007919 */ /* 0x000e2e0000002100 */
[----:B------:R-:W1:Y:S01]  /*0020*/  LDC.64 R4, c[0x0][0x390] ;  /* 0x0000e400ff047b82 */ /* 0x000e620000000a00 */
[----:B------:R-:W2:Y:S01]  /*0030*/  LDCU.64 UR10, c[0x0][0x358] ;  /* 0x00006b00ff0a77ac */ /* 0x000ea20008000a00 */
[----:B------:R-:W0:Y:S06]  /*0040*/  S2R R9, SR_CTAID.X ;  /* 0x0000000000097919 */ /* 0x000e2c0000002500 */
[----:B------:R-:W3:Y:S08]  /*0050*/  LDC.64 R12, c[0x0][0x398] ;  /* 0x0000e600ff0c7b82 */ /* 0x000ef00000000a00 */
[----:B------:R-:W4:Y:S01]  /*0060*/  LDC.64 R2, c[0x0][0x3b8] ;  /* 0x0000ee00ff027b82 */ /* 0x000f220000000a00 */
[----:B0-----:R-:W-:-:S04]  /*0070*/  LEA R9, R9, R0, 0xa ;  /* 0x0000000009097211 */ /* 0x001fc800078e50ff */
[----:B------:R-:W-:-:S05]  /*0080*/  SHF.L.U32 R9, R9, 0x2, RZ ;  /* 0x0000000209097819 */ /* 0x000fca00000006ff */
[----:B-1----:R-:W-:-:S06]  /*0090*/  IMAD.WIDE R4, R9, 0x4, R4 ;  /* 0x0000000409047825 */ /* 0x002fcc00078e0204 */
[----:B--2---:R-:W5:Y:S01]  /*00a0*/  LDG.E.128.CONSTANT R4, desc[UR10][R4.64] ;  /* 0x0000000a04047981 */ /* 0x004f62000c1e9d00 */
[----:B------:R-:W-:Y:S01]  /*00b0*/  ISETP.GT.AND P0, PT, R0, 0x3, PT ;  /* 0x000000030000780c */ /* 0x000fe20003f04270 */
[----:B------:R-:W-:Y:S01]  /*00c0*/  BSSY.RECONVERGENT B0, `(.L_x_0) ;  /* 0x0000029000007945 */ /* 0x000fe20003800200 */
[----:B---3--:R-:W-:-:S11]  /*00d0*/  IMAD.WIDE R12, R9, 0x4, R12 ;  /* 0x00000004090c7825 */ /* 0x008fd600078e020c */
[----:B----4-:R-:W-:Y:S05]  /*00e0*/  @P0 BRA `(.L_x_1) ;  /* 0x0000000000980947 */ /* 0x010fea0003800000 */
[----:B------:R-:W0:Y:S01]  /*00f0*/  S2R R23, SR_CTAID.X ;  /* 0x0000000000177919 */ /* 0x000e220000002500 */
[----:B------:R-:W1:Y:S08]  /*0100*/  LDC.64 R14, c[0x0][0x3b0] ;  /* 0x0000ec00ff0e7b82 */ /* 0x000e700000000a00 */
[----:B------:R-:W2:Y:S08]  /*0110*/  LDC.64 R18, c[0x0][0x3a8] ;  /* 0x0000ea00ff127b82 */ /* 0x000eb00000000a00 */
[----:B------:R-:W3:Y:S08]  /*0120*/  LDC.64 R20, c[0x0][0x3a0] ;  /* 0x0000e800ff147b82 */ /* 0x000ef00000000a00 */
[----:B------:R-:W4:Y:S01]  /*0130*/  LDC.64 R16, c[0x0][0x388] ;  /* 0x0000e200ff107b82 */ /* 0x000f220000000a00 */
[----:B0-----:R-:W-:-:S07]  /*0140*/  LEA R23, R23, R0, 0x2 ;  /* 0x0000000017177211 */ /* 0x001fce00078e10ff */
[----:B------:R-:W0:Y:S01]  /*0150*/  LDC.64 R10, c[0x0][0x380] ;  /* 0x0000e000ff0a7b82 */ /* 0x000e220000000a00 */
[----:B-1----:R-:W-:-:S04]  /*0160*/  IMAD.WIDE R14, R23, 0x4, R14 ;  /* 0x00000004170e7825 */ /* 0x002fc800078e020e */
[C---:B--2---:R-:W-:Y:S02]  /*0170*/  IMAD.WIDE R18, R23.reuse, 0x4, R18 ;  /* 0x0000000417127825 */ /* 0x044fe400078e0212 */
[----:B------:R-:W2:Y:S02]  /*0180*/  LDG.E.CONSTANT R14, desc[UR10][R14.64] ;  /* 0x0000000a0e0e7981 */ /* 0x000ea4000c1e9900 */
[C---:B---3--:R-:W-:Y:S02]  /*0190*/  IMAD.WIDE R20, R23.reuse, 0x4, R20 ;  /* 0x0000000417147825 */ /* 0x048fe400078e0214 */
[----:B------:R-:W3:Y:S02]  /*01a0*/  LDG.E.CONSTANT R18, desc[UR10][R18.64] ;  /* 0x0000000a12127981 */ /* 0x000ee4000c1e9900 */
[C---:B----4-:R-:W-:Y:S02]  /*01b0*/  IMAD.WIDE R16, R23.reuse, 0x4, R16 ;  /* 0x0000000417107825 */ /* 0x050fe400078e0210 */
[----:B------:R-:W4:Y:S04]  /*01c0*/  LDG.E.CONSTANT R20, desc[UR10][R20.64] ;  /* 0x0000000a14147981 */ /* 0x000f28000c1e9900 */
[----:B------:R-:W4:Y:S01]  /*01d0*/  LDG.E.CONSTANT R16, desc[UR10][R16.64] ;  /* 0x0000000a10107981 */ /* 0x000f22000c1e9900 */
[----:B0-----:R-:W-:-:S06]  /*01e0*/  IMAD.WIDE R10, R23, 0x4, R10 ;  /* 0x00000004170a7825 */ /* 0x001fcc00078e020a */
[----:B------:R0:W4:Y:S01]  /*01f0*/  LDG.E.CONSTANT R10, desc[UR10][R10.64] ;  /* 0x0000000a0a0a7981 */ /* 0x000122000c1e9900 */
[----:B------:R-:W1:Y:S01]  /*0200*/  S2UR UR8, SR_CgaCtaId ;  /* 0x00000000000879c3 */ /* 0x000e620000008800 */
[----:B------:R-:W-:Y:S02]  /*0210*/  UMOV UR4, 0x400 ;  /* 0x0000040000047882 */ /* 0x000fe40000000000 */
[----:B------:R-:W-:Y:S02]  /*0220*/  UIADD3 UR5, UPT, UPT, UR4, 0x10, URZ ;  /* 0x0000001004057890 */ /* 0x000fe4000fffe0ff */
[----:B------:R-:W-:Y:S02]  /*0230*/  UIADD3 UR6, UPT, UPT, UR4, 0x20, URZ ;  /* 0x0000002004067890 */ /* 0x000fe4000fffe0ff */
[----:B------:R-:W-:Y:S02]  /*0240*/  UIADD3 UR7, UPT, UPT, UR4, 0x30, URZ ;  /* 0x0000003004077890 */ /* 0x000fe4000fffe0ff */
[----:B-1----:R-:W-:-:S02]  /*0250*/  ULEA UR9, UR8, UR4, 0x18 ;  /* 0x0000000408097291 */ /* 0x002fc4000f8ec0ff */
[----:B------:R-:W-:Y:S02]  /*0260*/  UIADD3 UR4, UPT, UPT, UR4, 0x40, URZ ;  /* 0x0000004004047890 */ /* 0x000fe4000fffe0ff */
[----:B------:R-:W-:Y:S02]  /*0270*/  ULEA UR5, UR8, UR5, 0x18 ;  /* 0x0000000508057291 */ /* 0x000fe4000f8ec0ff */
[----:B------:R-:W-:Y:S02]  /*0280*/  ULEA UR6, UR8, UR6, 0x18 ;  /* 0x0000000608067291 */ /* 0x000fe4000f8ec0ff */
[----:B------:R-:W-:Y:S02]  /*0290*/  ULEA UR7, UR8, UR7, 0x18 ;  /* 0x0000000708077291 */ /* 0x000fe4000f8ec0ff */
[----:B------:R-:W-:Y:S01]  /*02a0*/  ULEA UR4, UR8, UR4, 0x18 ;  /* 0x0000000408047291 */ /* 0x000fe2000f8ec0ff */
[C---:B0-----:R-:W-:Y:S02]  /*02b0*/  LEA R11, R0.reuse, UR9, 0x2 ;  /* 0x00000009000b7c11 */ /* 0x041fe4000f8e10ff */
[----:B------:R-:W-:-:S02]  /*02c0*/  LEA R15, R0, UR5, 0x2 ;  /* 0x00000005000f7c11 */ /* 0x000fc4000f8e10ff */
[C---:B------:R-:W-:Y:S02]  /*02d0*/  LEA R17, R0.reuse, UR6, 0x2 ;  /* 0x0000000600117c11 */ /* 0x040fe4000f8e10ff */
[C---:B------:R-:W-:Y:S02]  /*02e0*/  LEA R19, R0.reuse, UR7, 0x2 ;  /* 0x0000000700137c11 */ /* 0x040fe4000f8e10ff */
[----:B------:R-:W-:Y:S01]  /*02f0*/  LEA R21, R0, UR4, 0x2 ;  /* 0x0000000400157c11 */ /* 0x000fe2000f8e10ff */
[----:B--2---:R0:W-:Y:S04]  /*0300*/  STS [R11], R14 ;  /* 0x0000000e0b007388 */ /* 0x0041e80000000800 */
[----:B---3--:R0:W-:Y:S04]  /*0310*/  STS [R15], R18 ;  /* 0x000000120f007388 */ /* 0x0081e80000000800 */
[----:B----4-:R0:W-:Y:S04]  /*0320*/  STS [R17], R20 ;  /* 0x0000001411007388 */ /* 0x0101e80000000800 */
[----:B------:R0:W-:Y:S04]  /*0330*/  STS [R19], R16 ;  /* 0x0000001013007388 */ /* 0x0001e80000000800 */
[----:B------:R0:W-:Y:S02]  /*0340*/  STS [R21], R10 ;  /* 0x0000000a15007388 */ /* 0x0001e40000000800 */
.L_x_1:
[----:B------:R-:W-:Y:S05]  /*0350*/  BSYNC.RECONVERGENT B0 ;  /* 0x0000000000007941 */ /* 0x000fea0003800200 */
.L_x_0:
[----:B0-----:R-:W2:Y:S01]  /*0360*/  LDG.E.128.CONSTANT R12, desc[UR10][R12.64] ;  /* 0x0000000a0c0c7981 */ /* 0x001ea2000c1e9d00 */
[----:B------:R-:W0:Y:S01]  /*0370*/  LDC.64 R10, c[0x0][0x3c0] ;  /* 0x0000f000ff0a7b82 */ /* 0x000e220000000a00 */
[----:B------:R-:W-:-:S06]  /*0380*/  IMAD.WIDE R2, R9, 0x2, R2 ;  /* 0x0000000209027825 */ /* 0x000fcc00078e0202 */
[----:B------:R-:W3:Y:S01]  /*0390*/  LDG.E.64.CONSTANT R2, desc[UR10][R2.64] ;  /* 0x0000000a02027981 */ /* 0x000ee2000c1e9b00 */
[----:B0-----:R-:W-:-:S06]  /*03a0*/  IMAD.WIDE R10, R9, 0x2, R10 ;  /* 0x00000002090a7825 */ /* 0x001fcc00078e020a */
[----:B------:R-:W4:Y:S01]  /*03b0*/  LDG.E.64.CONSTANT R10, desc[UR10][R10.64] ;  /* 0x0000000a0a0a7981 */ /* 0x000f22000c1e9b00 */
[----:B------:R-:W0:Y:S01]  /*03c0*/  S2UR UR6, SR_CgaCtaId ;  /* 0x00000000000679c3 */ /* 0x000e220000008800 */
[----:B------:R-:W-:Y:S01]  /*03d0*/  SHF.R.S32.HI R17, RZ, 0x1f, R0 ;  /* 0x0000001fff117819 */ /* 0x000fe20000011400 */
[----:B------:R-:W-:Y:S02]  /*03e0*/  UMOV UR4, 0x400 ;  /* 0x0000040000047882 */ /* 0x000fe40000000000 */
[----:B------:R-:W-:Y:S01]  /*03f0*/  UIADD3 UR7, UPT, UPT, UR4, 0x30, URZ ;  /* 0x0000003004077890 */ /* 0x000fe2000fffe0ff */
[----:B------:R-:W-:Y:S01]  /*0400*/  LEA.HI R17, R17, R0, RZ, 0x8 ;  /* 0x0000000011117211 */ /* 0x000fe200078f40ff */
[----:B------:R-:W-:Y:S02]  /*0410*/  UIADD3 UR5, UPT, UPT, UR4, 0x40, URZ ;  /* 0x0000004004057890 */ /* 0x000fe4000fffe0ff */
[----:B------:R-:W-:Y:S01]  /*0420*/  UIADD3 UR8, UPT, UPT, UR4, 0x20, URZ ;  /* 0x0000002004087890 */ /* 0x000fe2000fffe0ff */
[----:B------:R-:W-:Y:S01]  /*0430*/  SHF.R.S32.HI R17, RZ, 0x8, R17 ;  /* 0x00000008ff117819 */ /* 0x000fe20000011411 */
[----:B0-----:R-:W-:-:S02]  /*0440*/  ULEA UR7, UR6, UR7, 0x18 ;  /* 0x0000000706077291 */ /* 0x001fc4000f8ec0ff */
[----:B------:R-:W-:Y:S02]  /*0450*/  ULEA UR5, UR6, UR5, 0x18 ;  /* 0x0000000506057291 */ /* 0x000fe4000f8ec0ff */
[----:B------:R-:W-:Y:S02]  /*0460*/  ULEA UR9, UR6, UR4, 0x18 ;  /* 0x0000000406097291 */ /* 0x000fe4000f8ec0ff */
[C---:B------:R-:W-:Y:S01]  /*0470*/  LEA R8, R17.reuse, UR7, 0x2 ;  /* 0x0000000711087c11 */ /* 0x040fe2000f8e10ff */
[----:B------:R-:W-:Y:S01]  /*0480*/  BAR.SYNC.DEFER_BLOCKING 0x0 ;  /* 0x0000000000007b1d */ /* 0x000fe20000010000 */
[C---:B------:R-:W-:Y:S01]  /*0490*/  LEA R0, R17.reuse, UR5, 0x2 ;  /* 0x0000000511007c11 */ /* 0x040fe2000f8e10ff */
[----:B------:R-:W-:Y:S01]  /*04a0*/  UIADD3 UR4, UPT, UPT, UR4, 0x10, URZ ;  /* 0x0000001004047890 */ /* 0x000fe2000fffe0ff */
[----:B------:R-:W-:Y:S01]  /*04b0*/  LEA R18, R17, UR9, 0x2 ;  /* 0x0000000911127c11 */ /* 0x000fe2000f8e10ff */
[----:B------:R-:W-:Y:S02]  /*04c0*/  ULEA UR8, UR6, UR8, 0x18 ;  /* 0x0000000806087291 */ /* 0x000fe4000f8ec0ff */
[----:B------:R-:W-:-:S04]  /*04d0*/  ULEA UR4, UR6, UR4, 0x18 ;  /* 0x0000000406047291 */ /* 0x000fc8000f8ec0ff */
[C---:B------:R-:W-:Y:S02]  /*04e0*/  LEA R16, R17.reuse, UR8, 0x2 ;  /* 0x0000000811107c11 */ /* 0x040fe4000f8e10ff */
[----:B------:R-:W-:Y:S01]  /*04f0*/  LEA R17, R17, UR4, 0x2 ;  /* 0x0000000411117c11 */ /* 0x000fe2000f8e10ff */
[----:B------:R-:W-:Y:S04]  /*0500*/  LDS R19, [R0] ;  /* 0x0000000000137984 */ /* 0x000fe80000000800 */
[----:B------:R-:W0:Y:S04]  /*0510*/  LDS R8, [R8] ;  /* 0x0000000008087984 */ /* 0x000e280000000800 */
[----:B------:R-:W1:Y:S04]  /*0520*/  LDS R18, [R18] ;  /* 0x0000000012127984 */ /* 0x000e680000000800 */
[----:B------:R-:W-:Y:S04]  /*0530*/  LDS R16, [R16] ;  /* 0x0000000010107984 */ /* 0x000fe80000000800 */
[----:B------:R-:W1:Y:S01]  /*0540*/  LDS R17, [R17] ;  /* 0x0000000011117984 */ /* 0x000e620000000800 */
[----:B0-----:R-:W-:Y:S01]  /*0550*/  FMUL R19, R8, R19 ;  /* 0x0000001308137220 */ /* 0x001fe20000400000 */
[----:B-1----:R-:W-:-:S03]  /*0560*/  FMUL R20, R18, -0.001953125 ;  /* 0xbb00000012147820 */ /* 0x002fc60000400000 */
[----:B------:R-:W-:-:S04]  /*0570*/  FMUL R19, R19, -0.5 ;  /* 0xbf00000013137820 */ /* 0x000fc80000400000 */
[----:B------:R-:W-:Y:S01]  /*0580*/  FMUL R20, R19, R20 ;  /* 0x0000001413147220 */ /* 0x000fe20000400000 */
[-C--:B-----5:R-:W-:Y:S01]  /*0590*/  FMUL R21, R4, R19.reuse ;  /* 0x0000001304157220 */ /* 0x0a0fe20000400000 */
[-C--:B------:R-:W-:Y:S01]  /*05a0*/  FMUL R0, R5, R19.reuse ;  /* 0x0000001305007220 */ /* 0x080fe20000400000 */
[-C--:B------:R-:W-:Y:S01]  /*05b0*/  FMUL R5, R6, R19.reuse ;  /* 0x0000001306057220 */ /* 0x080fe20000400000 */
[----:B------:R-:W-:Y:S01]  /*05c0*/  FFMA R20, R17, R16, R20 ;  /* 0x0000001011147223 */ /* 0x000fe20000000014 */
[----:B------:R-:W-:Y:S02]  /*05d0*/  FMUL R4, R7, R19 ;  /* 0x0000001307047220 */ /* 0x000fe40000400000 */
[----:B------:R-:W0:Y:S02]  /*05e0*/  LDC.64 R6, c[0x0][0x3c8] ;  /* 0x0000f200ff067b82 */ /* 0x000e240000000a00 */
[----:B0-----:R-:W-:-:S04]  /*05f0*/  IMAD.WIDE R6, R9, 0x2, R6 ;  /* 0x0000000209067825 */ /* 0x001fc800078e0206 */
[----:B--2---:R-:W-:Y:S01]  /*0600*/  FFMA R21, R21, 0.001953125, R12 ;  /* 0x3b00000015157823 */ /* 0x004fe2000000000c */
[----:B------:R-:W-:Y:S01]  /*0610*/  FFMA R13, R0, 0.001953125, R13 ;  /* 0x3b000000000d7823 */ /* 0x000fe2000000000d */
[----:B------:R-:W-:Y:S01]  /*0620*/  FFMA R5, R5, 0.001953125, R14 ;  /* 0x3b00000005057823 */ /* 0x000fe2000000000e */
[----:B------:R-:W-:Y:S01]  /*0630*/  FFMA R15, R4, 0.001953125, R15 ;  /* 0x3b000000040f7823 */ /* 0x000fe2000000000f */
[C---:B------:R-:W-:Y:S01]  /*0640*/  FFMA R21, R20.reuse, 0.0009765625, R21 ;  /* 0x3a80000014157823 */ /* 0x040fe20000000015 */
[C---:B------:R-:W-:Y:S01]  /*0650*/  FFMA R13, R20.reuse, 0.0009765625, R13 ;  /* 0x3a800000140d7823 */ /* 0x040fe2000000000d */
[C---:B------:R-:W-:Y:S01]  /*0660*/  FFMA R0, R20.reuse, 0.0009765625, R5 ;  /* 0x3a80000014007823 */ /* 0x040fe20000000005 */
[----:B------:R-:W-:Y:S01]  /*0670*/  FFMA R15, R20, 0.0009765625, R15 ;  /* 0x3a800000140f7823 */ /* 0x000fe2000000000f */
[----:B------:R-:W0:Y:S01]  /*0680*/  LDC.64 R4, c[0x0][0x3d0] ;  /* 0x0000f400ff047b82 */ /* 0x000e220000000a00 */
[----:B------:R-:W-:Y:S02]  /*0690*/  F2FP.F16.F32.PACK_AB R21, RZ, R21 ;  /* 0x00000015ff15723e */ /* 0x000fe400000000ff */
[----:B------:R-:W-:-:S02]  /*06a0*/  F2FP.F16.F32.PACK_AB R13, RZ, R13 ;  /* 0x0000000dff0d723e */ /* 0x000fc400000000ff */
[----:B------:R-:W-:Y:S01]  /*06b0*/  F2FP.F16.F32.PACK_AB R0, RZ, R0 ;  /* 0x00000000ff00723e */ /* 0x000fe200000000ff */
[--C-:B---3--:R-:W-:Y:S01]  /*06c0*/  HADD2 R21, R21.H0_H0, R2.reuse.H0_H0 ;  /* 0x2000000215157230 */ /* 0x108fe20000000800 */
[----:B------:R-:W-:Y:S01]  /*06d0*/  F2FP.F16.F32.PACK_AB R15, RZ, R15 ;  /* 0x0000000fff0f723e */ /* 0x000fe200000000ff */
[----:B------:R-:W-:Y:S02]  /*06e0*/  HADD2 R13, R13.H0_H0, R2.H1_H1 ;  /* 0x300000020d0d7230 */ /* 0x000fe40000000800 */
[--C-:B------:R-:W-:Y:S02]  /*06f0*/  HADD2 R2, R0.H0_H0, R3.reuse.H0_H0 ;  /* 0x2000000300027230 */ /* 0x100fe40000000800 */
[----:B------:R-:W-:Y:S01]  /*0700*/  HADD2 R15, R15.H0_H0, R3.H1_H1 ;  /* 0x300000030f0f7230 */ /* 0x000fe20000000800 */
[----:B------:R-:W-:-:S04]  /*0710*/  PRMT R21, R21, 0x5410, R13 ;  /* 0x0000541015157816 */ /* 0x000fc8000000000d */
[----:B------:R-:W-:Y:S01]  /*0720*/  PRMT R2, R2, 0x5410, R15 ;  /* 0x0000541002027816 */ /* 0x000fe2000000000f */
[----:B------:R-:W-:Y:S01]  /*0730*/  HFMA2 R0, R21, 1.25, 1.25, -RZ ;  /* 0x3d003d0015007831 */ /* 0x000fe200001000ff */
[----:B------:R-:W-:-:S03]  /*0740*/  PRMT R14, R21, 0x5410, R13 ;  /* 0x00005410150e7816 */ /* 0x000fc6000000000d */
[----:B------:R-:W-:Y:S01]  /*0750*/  HMUL2 R3, R2, 1.25, 1.25 ;  /* 0x3d003d0002037832 */ /* 0x000fe20000000000 */
[----:B------:R-:W-:Y:S01]  /*0760*/  PRMT R15, R2, 0x5410, R15 ;  /* 0x00005410020f7816 */ /* 0x000fe2000000000f */
[----:B0-----:R-:W-:-:S04]  /*0770*/  IMAD.WIDE R4, R9, 0x2, R4 ;  /* 0x0000000209047825 */ /* 0x001fc800078e0204 */
[----:B----4-:R-:W-:Y:S02]  /*0780*/  HMUL2 R11, R3, R11 ;  /* 0x0000000b030b7232 */ /* 0x010fe40000000000 */
[----:B------:R-:W-:Y:S01]  /*0790*/  HFMA2 R10, R0, R10, -RZ ;  /* 0x0000000a000a7231 */ /* 0x000fe200001000ff */
[----:B------:R-:W-:Y:S04]  /*07a0*/  STG.E.64 desc[UR10][R6.64], R14 ;  /* 0x0000000e06007986 */ /* 0x000fe8000c101b0a */
[----:B------:R-:W-:Y:S01]  /*07b0*/  STG.E.64 desc[UR10][R4.64], R10 ;  /* 0x0000000a04007986 */ /* 0x000fe2000c101b0a */
[----:B------:R-:W-:Y:S06]  /*07c0*/  BAR.SYNC.DEFER_BLOCKING 0x0 ;  /* 0x0000000000007b1d */ /* 0x000fec0000010000 */
[----:B------:R-:W-:Y:S05]  /*07d0*/  EXIT ;  /* 0x000000000000794d */ /* 0x000fea0003800000 */
.L_x_2:
[----:B------:R-:W-:-:S00]  /*07e0*/  BRA `(.L_x_2) ;  /* 0xfffffffc00fc7947 */ /* 0x000fc0000383ffff */
[----:B------:R-:W-:-:S00]  /*07f0*/  NOP ;  /* 0x0000000000007918 */ /* 0x000fc00000000000 */
        /* <DEDUP_REMOVED lines=8> */
.L_x_3:


//--------------------- .nv.shared.Fused_Mul_Mul_Mul_Mul_Add_Mul_Mul_Mul_Add_Mul_Add_Cast_Add_Mul_Mul_split_4041328940778207046_kernel0 --------------------------
	.section	.nv.shared.Fused_Mul_Mul_Mul_Mul_Add_Mul_Mul_Mul_Add_Mul_Add_Cast_Add_Mul_Mul_split_4041328940778207046_kernel0,"aw",@nobits
	.sectionflags	@""
	.align	4
.nv.shared.Fused_Mul_Mul_Mul_Mul_Add_Mul_Mul_Mul_Add_Mul_Add_Cast_Add_Mul_Mul_split_4041328940778207046_kernel0:
	.zero		1104


//--------------------- .nv.shared.reserved.0     --------------------------
	.section	.nv.shared.reserved.0,"aw",@nobits
	.weak		__nv_reservedSMEM_offset_0_alias
	.size		__nv_reservedSMEM_offset_0_alias, 0, 64
	.other		__nv_reservedSMEM_offset_0_alias,@"STO_CUDA_RESERVED_SHARED STV_DEFAULT"
__nv_reservedSMEM_offset_0_alias:
	.zero		0
	.zero		64


//--------------------- .nv.constant0.Fused_Mul_Mul_Mul_Mul_Add_Mul_Mul_Mul_Add_Mul_Add_Cast_Add_Mul_Mul_split_4041328940778207046_kernel0 --------------------------
	.section	.nv.constant0.Fused_Mul_Mul_Mul_Mul_Add_Mul_Mul_Mul_Add_Mul_Add_Cast_Add_Mul_Mul_split_4041328940778207046_kernel0,"a",@progbits
	.sectionflags	@""
	.align	4
.nv.constant0.Fused_Mul_Mul_Mul_Mul_Add_Mul_Mul_Mul_Add_Mul_Add_Cast_Add_Mul_Mul_split_4041328940778207046_kernel0:
	.zero		984


//--------------------- SYMBOLS --------------------------

	.type		.nv.reservedSmem.offset0,@object
	.size		.nv.reservedSmem.offset0,0x4
	.type		.nv.reservedSmem.cap,@object
	.size		.nv.reservedSmem.cap,0x4
